//
// Generated by NVIDIA NVVM Compiler
//
// Compiler Build ID: CL-36424714
// Cuda compilation tools, release 13.0, V13.0.88
// Based on NVVM 20.0.0
//

.version 9.0
.target sm_100
.address_size 64

	// .globl	_Z3addPfS_S_

.visible .entry _Z3addPfS_S_(
	.param .u64 .ptr .align 1 _Z3addPfS_S__param_0,
	.param .u64 .ptr .align 1 _Z3addPfS_S__param_1,
	.param .u64 .ptr .align 1 _Z3addPfS_S__param_2
)
{
	.reg .pred 	%p<2>;
	.reg .b32 	%r<5>;
	.reg .b32 	%f<4>;
	.reg .b64 	%rd<11>;

	ld.param.u64 	%rd1, [_Z3addPfS_S__param_0];
	ld.param.u64 	%rd2, [_Z3addPfS_S__param_1];
	ld.param.u64 	%rd3, [_Z3addPfS_S__param_2];
	mov.u32 	%r2, %tid.x;
	mov.u32 	%r3, %ctaid.x;
	mov.u32 	%r4, %ntid.x;
	mad.lo.s32 	%r1, %r3, %r4, %r2;
	setp.gt.s32 	%p1, %r1, 99999;
	@%p1 bra 	$L__BB0_2;
	cvta.to.global.u64 	%rd4, %rd1;
	cvta.to.global.u64 	%rd5, %rd2;
	cvta.to.global.u64 	%rd6, %rd3;
	mul.wide.s32 	%rd7, %r1, 4;
	add.s64 	%rd8, %rd4, %rd7;
	ld.global.f32 	%f1, [%rd8];
	add.s64 	%rd9, %rd5, %rd7;
	ld.global.f32 	%f2, [%rd9];
	add.f32 	%f3, %f1, %f2;
	add.s64 	%rd10, %rd6, %rd7;
	st.global.f32 	[%rd10], %f3;
$L__BB0_2:
	ret;

}
	// .globl	_Z3fooPi
.visible .entry _Z3fooPi(
	.param .u64 .ptr .align 1 _Z3fooPi_param_0
)
{
	.reg .b32 	%r<2>;
	.reg .b64 	%rd<3>;

	ld.param.u64 	%rd1, [_Z3fooPi_param_0];
	cvta.to.global.u64 	%rd2, %rd1;
	mov.b32 	%r1, 7;
	st.global.u32 	[%rd2], %r1;
	ret;

}


// ===== COMPILED SASS (sm_100) =====

	.target	sm_100

	.elftype	@"ET_EXEC"


//--------------------- .note.nv.tkinfo           --------------------------
	.section	.note.nv.tkinfo,"",@"SHT_NOTE"
	.sectionflags	@"SHF_NOTE_NV_TKINFO"
	.tkinfo
        /*0018*/ 	.word	0x00000002
        /*0030*/ 	.string	""
        /*0030*/ 	.string	"ptxas"
        /*0030*/ 	.string	"Cuda compilation tools, release 13.0, V13.0.88"
        /*0030*/ 	.string	"Build cuda_13.0.r13.0/compiler.36424714_0"
        /*0030*/ 	.string	"-arch sm_100 -m 64 "



//--------------------- .note.nv.cuinfo           --------------------------
	.section	.note.nv.cuinfo,"",@"SHT_NOTE"
	.sectionflags	@"SHF_NOTE_NV_CUINFO"
        /*0018*/ 	.short	0x0002
        /*001a*/ 	.short	0x0064
        /*001c*/ 	.short	0x0082
	.zero		2


//--------------------- .nv.info                  --------------------------
	.section	.nv.info,"",@"SHT_CUDA_INFO"
	.align	4


	//----- nvinfo : EIATTR_REGCOUNT
	.align		4
        /*0000*/ 	.byte	0x04, 0x2f
        /*0002*/ 	.short	(.L_1 - .L_0)
	.align		4
.L_0:
        /*0004*/ 	.word	index@(_Z3addPfS_S_)
        /*0008*/ 	.word	0x0000000c


	//----- nvinfo : EIATTR_FRAME_SIZE
	.align		4
.L_1:
        /*000c*/ 	.byte	0x04, 0x11
        /*000e*/ 	.short	(.L_3 - .L_2)
	.align		4
.L_2:
        /*0010*/ 	.word	index@(_Z3addPfS_S_)
        /*0014*/ 	.word	0x00000000


	//----- nvinfo : EIATTR_REGCOUNT
	.align		4
.L_3:
        /*0018*/ 	.byte	0x04, 0x2f
        /*001a*/ 	.short	(.L_5 - .L_4)
	.align		4
.L_4:
        /*001c*/ 	.word	index@(_Z3fooPi)
        /*0020*/ 	.word	0x00000008


	//----- nvinfo : EIATTR_FRAME_SIZE
	.align		4
.L_5:
        /*0024*/ 	.byte	0x04, 0x11
        /*0026*/ 	.short	(.L_7 - .L_6)
	.align		4
.L_6:
        /*0028*/ 	.word	index@(_Z3fooPi)
        /*002c*/ 	.word	0x00000000


	//----- nvinfo : EIATTR_MIN_STACK_SIZE
	.align		4
.L_7:
        /*0030*/ 	.byte	0x04, 0x12
        /*0032*/ 	.short	(.L_9 - .L_8)
	.align		4
.L_8:
        /*0034*/ 	.word	index@(_Z3fooPi)
        /*0038*/ 	.word	0x00000000


	//----- nvinfo : EIATTR_MIN_STACK_SIZE
	.align		4
.L_9:
        /*003c*/ 	.byte	0x04, 0x12
        /*003e*/ 	.short	(.L_11 - .L_10)
	.align		4
.L_10:
        /*0040*/ 	.word	index@(_Z3addPfS_S_)
        /*0044*/ 	.word	0x00000000
.L_11:


//--------------------- .nv.compat                --------------------------
	.section	.nv.compat,"",@"SHT_CUDA_COMPAT_INFO"
	.align	4
        /*0000*/ 	.byte	0x02, 0x09, 0x00, 0x00, 0x02, 0x02, 0x01, 0x00, 0x02, 0x05, 0x05, 0x00, 0x03, 0x07, 0x01, 0x01
        /*0010*/ 	.byte	0x02, 0x03, 0x00, 0x00, 0x02, 0x06, 0x01, 0x00, 0x04, 0x0b, 0x08, 0x00, 0x09, 0x00, 0x00, 0x00
        /*0020*/ 	.byte	0x00, 0x00, 0x00, 0x00


//--------------------- .nv.info._Z3fooPi         --------------------------
	.section	.nv.info._Z3fooPi,"",@"SHT_CUDA_INFO"
	.sectionflags	@""
	.align	4


	//----- nvinfo : EIATTR_CUDA_API_VERSION
	.align		4
        /*0000*/ 	.byte	0x04, 0x37
        /*0002*/ 	.short	(.L_13 - .L_12)
.L_12:
        /*0004*/ 	.word	0x00000082


	//----- nvinfo : EIATTR_KPARAM_INFO
	.align		4
.L_13:
        /*0008*/ 	.byte	0x04, 0x17
        /*000a*/ 	.short	(.L_15 - .L_14)
.L_14:
        /*000c*/ 	.word	0x00000000
        /*0010*/ 	.short	0x0000
        /*0012*/ 	.short	0x0000
        /*0014*/ 	.byte	0x00, 0xf5, 0x21, 0x00


	//----- nvinfo : EIATTR_SPARSE_MMA_MASK
	.align		4
.L_15:
        /*0018*/ 	.byte	0x03, 0x50
        /*001a*/ 	.short	0x0000


	//----- nvinfo : EIATTR_MAXREG_COUNT
	.align		4
        /*001c*/ 	.byte	0x03, 0x1b
        /*001e*/ 	.short	0x00ff


	//----- nvinfo : EIATTR_MERCURY_ISA_VERSION
	.align		4
        /*0020*/ 	.byte	0x03, 0x5f
        /*0022*/ 	.short	0x0101


	//----- nvinfo : EIATTR_VRC_CTA_INIT_COUNT
	.align		4
        /*0024*/ 	.byte	0x02, 0x4a
	.zero		1
	.zero		1


	//----- nvinfo : EIATTR_EXIT_INSTR_OFFSETS
	.align		4
        /*0028*/ 	.byte	0x04, 0x1c
        /*002a*/ 	.short	(.L_17 - .L_16)


	//   ....[0]....
.L_16:
        /*002c*/ 	.word	0x00000050


	//----- nvinfo : EIATTR_CBANK_PARAM_SIZE
	.align		4
.L_17:
        /*0030*/ 	.byte	0x03, 0x19
        /*0032*/ 	.short	0x0008


	//----- nvinfo : EIATTR_PARAM_CBANK
	.align		4
        /*0034*/ 	.byte	0x04, 0x0a
        /*0036*/ 	.short	(.L_19 - .L_18)
	.align		4
.L_18:
        /*0038*/ 	.word	index@(.nv.constant0._Z3fooPi)
        /*003c*/ 	.short	0x0380
        /*003e*/ 	.short	0x0008


	//----- nvinfo : EIATTR_SW_WAR
	.align		4
.L_19:
        /*0040*/ 	.byte	0x04, 0x36
        /*0042*/ 	.short	(.L_21 - .L_20)
.L_20:
        /*0044*/ 	.word	0x00000008
.L_21:


//--------------------- .nv.info._Z3addPfS_S_     --------------------------
	.section	.nv.info._Z3addPfS_S_,"",@"SHT_CUDA_INFO"
	.sectionflags	@""
	.align	4


	//----- nvinfo : EIATTR_CUDA_API_VERSION
	.align		4
        /*0000*/ 	.byte	0x04, 0x37
        /*0002*/ 	.short	(.L_23 - .L_22)
.L_22:
        /*0004*/ 	.word	0x00000082


	//----- nvinfo : EIATTR_KPARAM_INFO
	.align		4
.L_23:
        /*0008*/ 	.byte	0x04, 0x17
        /*000a*/ 	.short	(.L_25 - .L_24)
.L_24:
        /*000c*/ 	.word	0x00000000
        /*0010*/ 	.short	0x0002
        /*0012*/ 	.short	0x0010
        /*0014*/ 	.byte	0x00, 0xf5, 0x21, 0x00


	//----- nvinfo : EIATTR_KPARAM_INFO
	.align		4
.L_25:
        /*0018*/ 	.byte	0x04, 0x17
        /*001a*/ 	.short	(.L_27 - .L_26)
.L_26:
        /*001c*/ 	.word	0x00000000
        /*0020*/ 	.short	0x0001
        /*0022*/ 	.short	0x0008
        /*0024*/ 	.byte	0x00, 0xf5, 0x21, 0x00


	//----- nvinfo : EIATTR_KPARAM_INFO
	.align		4
.L_27:
        /*0028*/ 	.byte	0x04, 0x17
        /*002a*/ 	.short	(.L_29 - .L_28)
.L_28:
        /*002c*/ 	.word	0x00000000
        /*0030*/ 	.short	0x0000
        /*0032*/ 	.short	0x0000
        /*0034*/ 	.byte	0x00, 0xf5, 0x21, 0x00


	//----- nvinfo : EIATTR_SPARSE_MMA_MASK
	.align		4
.L_29:
        /*0038*/ 	.byte	0x03, 0x50
        /*003a*/ 	.short	0x0000


	//----- nvinfo : EIATTR_MAXREG_COUNT
	.align		4
        /*003c*/ 	.byte	0x03, 0x1b
        /*003e*/ 	.short	0x00ff


	//----- nvinfo : EIATTR_MERCURY_ISA_VERSION
	.align		4
        /*0040*/ 	.byte	0x03, 0x5f
        /*0042*/ 	.short	0x0101


	//----- nvinfo : EIATTR_VRC_CTA_INIT_COUNT
	.align		4
        /*0044*/ 	.byte	0x02, 0x4a
	.zero		1
	.zero		1


	//----- nvinfo : EIATTR_EXIT_INSTR_OFFSETS
	.align		4
        /*0048*/ 	.byte	0x04, 0x1c
        /*004a*/ 	.short	(.L_31 - .L_30)


	//   ....[0]....
.L_30:
        /*004c*/ 	.word	0x00000060


	//   ....[1]....
        /*0050*/ 	.word	0x00000120


	//----- nvinfo : EIATTR_CBANK_PARAM_SIZE
	.align		4
.L_31:
        /*0054*/ 	.byte	0x03, 0x19
        /*0056*/ 	.short	0x0018


	//----- nvinfo : EIATTR_PARAM_CBANK
	.align		4
        /*0058*/ 	.byte	0x04, 0x0a
        /*005a*/ 	.short	(.L_33 - .L_32)
	.align		4
.L_32:
        /*005c*/ 	.word	index@(.nv.constant0._Z3addPfS_S_)
        /*0060*/ 	.short	0x0380
        /*0062*/ 	.short	0x0018


	//----- nvinfo : EIATTR_SW_WAR
	.align		4
.L_33:
        /*0064*/ 	.byte	0x04, 0x36
        /*0066*/ 	.short	(.L_35 - .L_34)
.L_34:
        /*0068*/ 	.word	0x00000008
.L_35:


//--------------------- .nv.callgraph             --------------------------
	.section	.nv.callgraph,"",@"SHT_CUDA_CALLGRAPH"
	.align	4
	.sectionentsize	8
	.align		4
        /*0000*/ 	.word	0x00000000
	.align		4
        /*0004*/ 	.word	0xffffffff
	.align		4
        /*0008*/ 	.word	0x00000000
	.align		4
        /*000c*/ 	.word	0xfffffffe
	.align		4
        /*0010*/ 	.word	0x00000000
	.align		4
        /*0014*/ 	.word	0xfffffffd
	.align		4
        /*0018*/ 	.word	0x00000000
	.align		4
        /*001c*/ 	.word	0xfffffffc


//--------------------- .text._Z3fooPi            --------------------------
	.section	.text._Z3fooPi,"ax",@progbits
	.align	128
        .global         _Z3fooPi
        .type           _Z3fooPi,@function
        .size           _Z3fooPi,(.L_x_2 - _Z3fooPi)
        .other          _Z3fooPi,@"STO_CUDA_ENTRY STV_DEFAULT"
_Z3fooPi:
.text._Z3fooPi:
[----:B------:R-:W-:Y:S08]  /*0000*/  LDC R1, c[0x0][0x37c] ;  /* 0x0000df00ff017b82 */ /* 0x000ff00000000800 */
[----:B------:R-:W0:Y:S01]  /*0010*/  LDC.64 R2, c[0x0][0x380] ;  /* 0x0000e000ff027b82 */ /* 0x000e220000000a00 */
[----:B------:R-:W0:Y:S01]  /*0020*/  LDCU.64 UR4, c[0x0][0x358] ;  /* 0x00006b00ff0477ac */ /* 0x000e220008000a00 */
[----:B------:R-:W-:-:S05]  /*0030*/  HFMA2 R5, -RZ, RZ, 0, 4.17232513427734375e-07 ;  /* 0x00000007ff057431 */ /* 0x000fca00000001ff */
[----:B0-----:R-:W-:Y:S01]  /*0040*/  STG.E desc[UR4][R2.64], R5 ;  /* 0x0000000502007986 */ /* 0x001fe2000c101904 */
[----:B------:R-:W-:Y:S05]  /*0050*/  EXIT ;  /* 0x000000000000794d */ /* 0x000fea0003800000 */
.L_x_0:
[----:B------:R-:W-:-:S00]  /*0060*/  BRA `(.L_x_0) ;  /* 0xfffffffc00fc7947 */ /* 0x000fc0000383ffff */
[----:B------:R-:W-:-:S00]  /*0070*/  NOP ;  /* 0x0000000000007918 */ /* 0x000fc00000000000 */
        /* <DEDUP_REMOVED lines=8> */
.L_x_2:


//--------------------- .text._Z3addPfS_S_        --------------------------
	.section	.text._Z3addPfS_S_,"ax",@progbits
	.align	128
        .global         _Z3addPfS_S_
        .type           _Z3addPfS_S_,@function
        .size           _Z3addPfS_S_,(.L_x_3 - _Z3addPfS_S_)
        .other          _Z3addPfS_S_,@"STO_CUDA_ENTRY STV_DEFAULT"
_Z3addPfS_S_:
.text._Z3addPfS_S_:
[----:B------:R-:W-:Y:S01]  /*0000*/  LDC R1, c[0x0][0x37c] ;  /* 0x0000df00ff017b82 */ /* 0x000fe20000000800 */
[----:B------:R-:W0:Y:S07]  /*0010*/  S2R R9, SR_TID.X ;  /* 0x0000000000097919 */ /* 0x000e2e0000002100 */
[----:B------:R-:W0:Y:S08]  /*0020*/  S2UR UR4, SR_CTAID.X ;  /* 0x00000000000479c3 */ /* 0x000e300000002500 */
[----:B------:R-:W0:Y:S02]  /*0030*/  LDC R0, c[0x0][0x360] ;  /* 0x0000d800ff007b82 */ /* 0x000e240000000800 */
[----:B0-----:R-:W-:-:S05]  /*0040*/  IMAD R9, R0, UR4, R9 ;  /* 0x0000000400097c24 */ /* 0x001fca000f8e0209 */
[----:B------:R-:W-:-:S13]  /*0050*/  ISETP.GT.AND P0, PT, R9, 0x1869f, PT ;  /* 0x0001869f0900780c */ /* 0x000fda0003f04270 */
[----:B------:R-:W-:Y:S05]  /*0060*/  @P0 EXIT ;  /* 0x000000000000094d */ /* 0x000fea0003800000 */
[----:B------:R-:W0:Y:S01]  /*0070*/  LDC.64 R2, c[0x0][0x380] ;  /* 0x0000e000ff027b82 */ /* 0x000e220000000a00 */
[----:B------:R-:W1:Y:S07]  /*0080*/  LDCU.64 UR4, c[0x0][0x358] ;  /* 0x00006b00ff0477ac */ /* 0x000e6e0008000a00 */
[----:B------:R-:W2:Y:S08]  /*0090*/  LDC.64 R4, c[0x0][0x388] ;  /* 0x0000e200ff047b82 */ /* 0x000eb00000000a00 */
[----:B------:R-:W3:Y:S01]  /*00a0*/  LDC.64 R6, c[0x0][0x390] ;  /* 0x0000e400ff067b82 */ /* 0x000ee20000000a00 */
[----:B0-----:R-:W-:-:S06]  /*00b0*/  IMAD.WIDE R2, R9, 0x4, R2 ;  /* 0x0000000409027825 */ /* 0x001fcc00078e0202 */
[----:B-1----:R-:W4:Y:S01]  /*00c0*/  LDG.E R2, desc[UR4][R2.64] ;  /* 0x0000000402027981 */ /* 0x002f22000c1e1900 */
[----:B--2---:R-:W-:-:S06]  /*00d0*/  IMAD.WIDE R4, R9, 0x4, R4 ;  /* 0x0000000409047825 */ /* 0x004fcc00078e0204 */
[----:B------:R-:W4:Y:S01]  /*00e0*/  LDG.E R5, desc[UR4][R4.64] ;  /* 0x0000000404057981 */ /* 0x000f22000c1e1900 */
[----:B---3--:R-:W-:-:S04]  /*00f0*/  IMAD.WIDE R6, R9, 0x4, R6 ;  /* 0x0000000409067825 */ /* 0x008fc800078e0206 */
[----:B----4-:R-:W-:-:S05]  /*0100*/  FADD R9, R2, R5 ;  /* 0x0000000502097221 */ /* 0x010fca0000000000 */
[----:B------:R-:W-:Y:S01]  /*0110*/  STG.E desc[UR4][R6.64], R9 ;  /* 0x0000000906007986 */ /* 0x000fe2000c101904 */
[----:B------:R-:W-:Y:S05]  /*0120*/  EXIT ;  /* 0x000000000000794d */ /* 0x000fea0003800000 */
.L_x_1:
        /* <DEDUP_REMOVED lines=13> */
.L_x_3:


//--------------------- .nv.shared.reserved.0     --------------------------
	.section	.nv.shared.reserved.0,"aw",@nobits
	.weak		__nv_reservedSMEM_offset_0_alias
	.size		__nv_reservedSMEM_offset_0_alias, 0, 64
	.other		__nv_reservedSMEM_offset_0_alias,@"STO_CUDA_RESERVED_SHARED STV_DEFAULT"
__nv_reservedSMEM_offset_0_alias:
	.zero		0
	.zero		64


//--------------------- .nv.constant0._Z3fooPi    --------------------------
	.section	.nv.constant0._Z3fooPi,"a",@progbits
	.sectionflags	@""
	.align	4
.nv.constant0._Z3fooPi:
	.zero		904


//--------------------- .nv.constant0._Z3addPfS_S_ --------------------------
	.section	.nv.constant0._Z3addPfS_S_,"a",@progbits
	.sectionflags	@""
	.align	4
.nv.constant0._Z3addPfS_S_:
	.zero		920


//--------------------- SYMBOLS --------------------------

	.type		.nv.reservedSmem.offset0,@object
	.size		.nv.reservedSmem.offset0,0x4
